//
// Generated by NVIDIA NVVM Compiler
//
// Compiler Build ID: CL-36424714
// Cuda compilation tools, release 13.0, V13.0.88
// Based on NVVM 20.0.0
//

.version 9.0
.target sm_100
.address_size 64

	// .globl	_Z8diagonalPiS_iiPhi

.visible .entry _Z8diagonalPiS_iiPhi(
	.param .u64 .ptr .align 1 _Z8diagonalPiS_iiPhi_param_0,
	.param .u64 .ptr .align 1 _Z8diagonalPiS_iiPhi_param_1,
	.param .u32 _Z8diagonalPiS_iiPhi_param_2,
	.param .u32 _Z8diagonalPiS_iiPhi_param_3,
	.param .u64 .ptr .align 1 _Z8diagonalPiS_iiPhi_param_4,
	.param .u32 _Z8diagonalPiS_iiPhi_param_5
)
{
	.reg .pred 	%p<13>;
	.reg .b16 	%rs<26>;
	.reg .b32 	%r<76>;
	.reg .b64 	%rd<67>;

	ld.param.u64 	%rd15, [_Z8diagonalPiS_iiPhi_param_0];
	ld.param.u64 	%rd16, [_Z8diagonalPiS_iiPhi_param_1];
	ld.param.u32 	%r24, [_Z8diagonalPiS_iiPhi_param_2];
	ld.param.u32 	%r25, [_Z8diagonalPiS_iiPhi_param_3];
	ld.param.u64 	%rd17, [_Z8diagonalPiS_iiPhi_param_4];
	ld.param.u32 	%r26, [_Z8diagonalPiS_iiPhi_param_5];
	cvta.to.global.u64 	%rd1, %rd15;
	cvta.to.global.u64 	%rd18, %rd16;
	cvta.to.global.u64 	%rd19, %rd17;
	mov.u32 	%r28, %ctaid.x;
	mov.u32 	%r29, %nctaid.x;
	mov.u32 	%r30, %ctaid.y;
	mad.lo.s32 	%r31, %r29, %r30, %r28;
	mov.u32 	%r32, %ntid.x;
	mov.u32 	%r33, %ntid.y;
	mov.u32 	%r34, %tid.x;
	mov.u32 	%r35, %tid.y;
	mad.lo.s32 	%r36, %r31, %r33, %r35;
	mad.lo.s32 	%r37, %r36, %r32, %r34;
	cvt.s64.s32 	%rd20, %r37;
	add.s64 	%rd2, %rd19, %rd20;
	mov.b16 	%rs1, 1;
	st.global.u8 	[%rd2], %rs1;
	mad.lo.s32 	%r1, %r32, %r30, %r34;
	mad.lo.s32 	%r2, %r33, %r30, %r35;
	mad.lo.s32 	%r3, %r24, %r2, %r1;
	setp.ne.s32 	%p1, %r25, 0;
	mul.wide.s32 	%rd21, %r3, 4;
	add.s64 	%rd3, %rd18, %rd21;
	mov.b32 	%r69, 1;
	@%p1 bra 	$L__BB0_6;
	cvt.s64.s32 	%rd22, %r26;
	add.s64 	%rd4, %rd2, %rd22;
	mov.b16 	%rs2, 3;
	st.global.u8 	[%rd4], %rs2;
	max.s32 	%r39, %r1, %r2;
	setp.ge.s32 	%p2, %r39, %r24;
	mov.b32 	%r68, 2;
	@%p2 bra 	$L__BB0_5;
	add.s64 	%rd5, %rd4, %rd22;
	mov.b16 	%rs3, 4;
	st.global.u8 	[%rd5], %rs3;
	setp.ne.s32 	%p3, %r1, %r2;
	@%p3 bra 	$L__BB0_4;
	add.s64 	%rd27, %rd5, %rd22;
	mov.b16 	%rs5, 5;
	st.global.u8 	[%rd27], %rs5;
	add.s64 	%rd29, %rd1, %rd21;
	ld.global.u32 	%r43, [%rd29];
	st.global.u32 	[%rd3], %r43;
	mov.b32 	%r68, 4;
	bra.uni 	$L__BB0_5;
$L__BB0_4:
	add.s64 	%rd25, %rd5, %rd22;
	mov.b16 	%rs4, 6;
	st.global.u8 	[%rd25], %rs4;
	mov.b32 	%r41, 0;
	st.global.u32 	[%rd3], %r41;
	mov.b32 	%r68, 4;
$L__BB0_5:
	add.s32 	%r69, %r68, 1;
	mul.lo.s32 	%r44, %r68, %r26;
	cvt.s64.s32 	%rd30, %r44;
	add.s64 	%rd31, %rd2, %rd30;
	mov.b16 	%rs6, 8;
	st.global.u8 	[%rd31], %rs6;
$L__BB0_6:
	mul.lo.s32 	%r45, %r69, %r26;
	cvt.s64.s32 	%rd32, %r45;
	add.s64 	%rd6, %rd2, %rd32;
	mov.b16 	%rs7, 9;
	st.global.u8 	[%rd6], %rs7;
	setp.ne.s32 	%p4, %r25, 1;
	@%p4 bra 	$L__BB0_12;
	add.s32 	%r70, %r69, 2;
	cvt.s64.s32 	%rd33, %r26;
	add.s64 	%rd7, %rd6, %rd33;
	mov.b16 	%rs8, 11;
	st.global.u8 	[%rd7], %rs8;
	max.s32 	%r46, %r1, %r2;
	setp.ge.s32 	%p5, %r46, %r24;
	@%p5 bra 	$L__BB0_11;
	add.s64 	%rd8, %rd7, %rd33;
	mov.b16 	%rs9, 12;
	st.global.u8 	[%rd8], %rs9;
	add.s32 	%r47, %r1, %r2;
	add.s32 	%r48, %r24, -1;
	add.s32 	%r70, %r69, 4;
	setp.ne.s32 	%p6, %r47, %r48;
	@%p6 bra 	$L__BB0_10;
	add.s64 	%rd38, %rd8, %rd33;
	mov.b16 	%rs11, 13;
	st.global.u8 	[%rd38], %rs11;
	add.s64 	%rd40, %rd1, %rd21;
	ld.global.u32 	%r50, [%rd40];
	st.global.u32 	[%rd3], %r50;
	bra.uni 	$L__BB0_11;
$L__BB0_10:
	add.s64 	%rd36, %rd8, %rd33;
	mov.b16 	%rs10, 14;
	st.global.u8 	[%rd36], %rs10;
	mov.b32 	%r49, 0;
	st.global.u32 	[%rd3], %r49;
$L__BB0_11:
	mul.lo.s32 	%r51, %r70, %r26;
	cvt.s64.s32 	%rd41, %r51;
	add.s64 	%rd42, %rd2, %rd41;
	mov.b16 	%rs12, 16;
	st.global.u8 	[%rd42], %rs12;
	mov.u32 	%r69, %r70;
$L__BB0_12:
	add.s32 	%r73, %r69, 2;
	mad.lo.s32 	%r52, %r26, %r69, %r26;
	cvt.s64.s32 	%rd43, %r52;
	add.s64 	%rd9, %rd2, %rd43;
	mov.b16 	%rs13, 17;
	st.global.u8 	[%rd9], %rs13;
	setp.ne.s32 	%p7, %r25, 2;
	@%p7 bra 	$L__BB0_18;
	add.s32 	%r72, %r69, 3;
	cvt.s64.s32 	%rd44, %r26;
	add.s64 	%rd10, %rd9, %rd44;
	mov.b16 	%rs14, 19;
	st.global.u8 	[%rd10], %rs14;
	max.s32 	%r53, %r1, %r2;
	setp.ge.s32 	%p8, %r53, %r24;
	@%p8 bra 	$L__BB0_17;
	add.s64 	%rd11, %rd10, %rd44;
	mov.b16 	%rs15, 21;
	st.global.u8 	[%rd11], %rs15;
	add.s32 	%r72, %r69, 5;
	setp.ne.s32 	%p9, %r1, %r2;
	@%p9 bra 	$L__BB0_16;
	add.s64 	%rd49, %rd11, %rd44;
	mov.b16 	%rs17, 22;
	st.global.u8 	[%rd49], %rs17;
	not.b32 	%r55, %r3;
	mad.lo.s32 	%r56, %r24, %r24, %r55;
	mul.wide.s32 	%rd50, %r56, 4;
	add.s64 	%rd51, %rd1, %rd50;
	ld.global.u32 	%r57, [%rd51];
	st.global.u32 	[%rd3], %r57;
	bra.uni 	$L__BB0_17;
$L__BB0_16:
	add.s64 	%rd47, %rd11, %rd44;
	mov.b16 	%rs16, 23;
	st.global.u8 	[%rd47], %rs16;
	mov.b32 	%r54, 0;
	st.global.u32 	[%rd3], %r54;
$L__BB0_17:
	add.s32 	%r73, %r72, 1;
	mul.lo.s32 	%r58, %r72, %r26;
	cvt.s64.s32 	%rd52, %r58;
	add.s64 	%rd53, %rd2, %rd52;
	mov.b16 	%rs18, 25;
	st.global.u8 	[%rd53], %rs18;
$L__BB0_18:
	mul.lo.s32 	%r59, %r73, %r26;
	cvt.s64.s32 	%rd54, %r59;
	add.s64 	%rd12, %rd2, %rd54;
	mov.b16 	%rs19, 26;
	st.global.u8 	[%rd12], %rs19;
	setp.ne.s32 	%p10, %r25, 3;
	@%p10 bra 	$L__BB0_24;
	add.s32 	%r74, %r73, 2;
	cvt.s64.s32 	%rd55, %r26;
	add.s64 	%rd13, %rd12, %rd55;
	mov.b16 	%rs20, 28;
	st.global.u8 	[%rd13], %rs20;
	max.s32 	%r60, %r1, %r2;
	setp.ge.s32 	%p11, %r60, %r24;
	@%p11 bra 	$L__BB0_23;
	add.s64 	%rd14, %rd13, %rd55;
	mov.b16 	%rs21, 30;
	st.global.u8 	[%rd14], %rs21;
	add.s32 	%r61, %r1, %r2;
	add.s32 	%r62, %r24, -1;
	add.s32 	%r74, %r73, 4;
	setp.ne.s32 	%p12, %r61, %r62;
	@%p12 bra 	$L__BB0_22;
	add.s64 	%rd60, %rd14, %rd55;
	mov.b16 	%rs23, 31;
	st.global.u8 	[%rd60], %rs23;
	mad.lo.s32 	%r64, %r24, %r1, %r2;
	mul.wide.s32 	%rd61, %r64, 4;
	add.s64 	%rd62, %rd1, %rd61;
	ld.global.u32 	%r65, [%rd62];
	st.global.u32 	[%rd3], %r65;
	bra.uni 	$L__BB0_23;
$L__BB0_22:
	add.s64 	%rd58, %rd14, %rd55;
	mov.b16 	%rs22, 32;
	st.global.u8 	[%rd58], %rs22;
	mov.b32 	%r63, 0;
	st.global.u32 	[%rd3], %r63;
$L__BB0_23:
	mul.lo.s32 	%r66, %r74, %r26;
	cvt.s64.s32 	%rd63, %r66;
	add.s64 	%rd64, %rd2, %rd63;
	mov.b16 	%rs24, 34;
	st.global.u8 	[%rd64], %rs24;
	mov.u32 	%r73, %r74;
$L__BB0_24:
	mad.lo.s32 	%r67, %r26, %r73, %r26;
	cvt.s64.s32 	%rd65, %r67;
	add.s64 	%rd66, %rd2, %rd65;
	mov.b16 	%rs25, 35;
	st.global.u8 	[%rd66], %rs25;
	ret;

}


// ===== COMPILED SASS (sm_100) =====

	.target	sm_100

	.elftype	@"ET_EXEC"


//--------------------- .note.nv.tkinfo           --------------------------
	.section	.note.nv.tkinfo,"",@"SHT_NOTE"
	.sectionflags	@"SHF_NOTE_NV_TKINFO"
	.tkinfo
        /*0018*/ 	.word	0x00000002
        /*0030*/ 	.string	""
        /*0030*/ 	.string	"ptxas"
        /*0030*/ 	.string	"Cuda compilation tools, release 13.0, V13.0.88"
        /*0030*/ 	.string	"Build cuda_13.0.r13.0/compiler.36424714_0"
        /*0030*/ 	.string	"-arch sm_100 -m 64 "



//--------------------- .note.nv.cuinfo           --------------------------
	.section	.note.nv.cuinfo,"",@"SHT_NOTE"
	.sectionflags	@"SHF_NOTE_NV_CUINFO"
        /*0018*/ 	.short	0x0002
        /*001a*/ 	.short	0x0064
        /*001c*/ 	.short	0x0082
	.zero		2


//--------------------- .nv.info                  --------------------------
	.section	.nv.info,"",@"SHT_CUDA_INFO"
	.align	4


	//----- nvinfo : EIATTR_REGCOUNT
	.align		4
        /*0000*/ 	.byte	0x04, 0x2f
        /*0002*/ 	.short	(.L_1 - .L_0)
	.align		4
.L_0:
        /*0004*/ 	.word	index@(_Z8diagonalPiS_iiPhi)
        /*0008*/ 	.word	0x00000018


	//----- nvinfo : EIATTR_FRAME_SIZE
	.align		4
.L_1:
        /*000c*/ 	.byte	0x04, 0x11
        /*000e*/ 	.short	(.L_3 - .L_2)
	.align		4
.L_2:
        /*0010*/ 	.word	index@(_Z8diagonalPiS_iiPhi)
        /*0014*/ 	.word	0x00000000


	//----- nvinfo : EIATTR_MIN_STACK_SIZE
	.align		4
.L_3:
        /*0018*/ 	.byte	0x04, 0x12
        /*001a*/ 	.short	(.L_5 - .L_4)
	.align		4
.L_4:
        /*001c*/ 	.word	index@(_Z8diagonalPiS_iiPhi)
        /*0020*/ 	.word	0x00000000
.L_5:


//--------------------- .nv.compat                --------------------------
	.section	.nv.compat,"",@"SHT_CUDA_COMPAT_INFO"
	.align	4
        /*0000*/ 	.byte	0x02, 0x09, 0x00, 0x00, 0x02, 0x02, 0x01, 0x00, 0x02, 0x05, 0x05, 0x00, 0x03, 0x07, 0x01, 0x01
        /*0010*/ 	.byte	0x02, 0x03, 0x00, 0x00, 0x02, 0x06, 0x01, 0x00, 0x04, 0x0b, 0x08, 0x00, 0x09, 0x00, 0x00, 0x00
        /*0020*/ 	.byte	0x00, 0x00, 0x00, 0x00


//--------------------- .nv.info._Z8diagonalPiS_iiPhi --------------------------
	.section	.nv.info._Z8diagonalPiS_iiPhi,"",@"SHT_CUDA_INFO"
	.sectionflags	@""
	.align	4


	//----- nvinfo : EIATTR_CUDA_API_VERSION
	.align		4
        /*0000*/ 	.byte	0x04, 0x37
        /*0002*/ 	.short	(.L_7 - .L_6)
.L_6:
        /*0004*/ 	.word	0x00000082


	//----- nvinfo : EIATTR_KPARAM_INFO
	.align		4
.L_7:
        /*0008*/ 	.byte	0x04, 0x17
        /*000a*/ 	.short	(.L_9 - .L_8)
.L_8:
        /*000c*/ 	.word	0x00000000
        /*0010*/ 	.short	0x0005
        /*0012*/ 	.short	0x0020
        /*0014*/ 	.byte	0x00, 0xf0, 0x11, 0x00


	//----- nvinfo : EIATTR_KPARAM_INFO
	.align		4
.L_9:
        /*0018*/ 	.byte	0x04, 0x17
        /*001a*/ 	.short	(.L_11 - .L_10)
.L_10:
        /*001c*/ 	.word	0x00000000
        /*0020*/ 	.short	0x0004
        /*0022*/ 	.short	0x0018
        /*0024*/ 	.byte	0x00, 0xf5, 0x21, 0x00


	//----- nvinfo : EIATTR_KPARAM_INFO
	.align		4
.L_11:
        /*0028*/ 	.byte	0x04, 0x17
        /*002a*/ 	.short	(.L_13 - .L_12)
.L_12:
        /*002c*/ 	.word	0x00000000
        /*0030*/ 	.short	0x0003
        /*0032*/ 	.short	0x0014
        /*0034*/ 	.byte	0x00, 0xf0, 0x11, 0x00


	//----- nvinfo : EIATTR_KPARAM_INFO
	.align		4
.L_13:
        /*0038*/ 	.byte	0x04, 0x17
        /*003a*/ 	.short	(.L_15 - .L_14)
.L_14:
        /*003c*/ 	.word	0x00000000
        /*0040*/ 	.short	0x0002
        /*0042*/ 	.short	0x0010
        /*0044*/ 	.byte	0x00, 0xf0, 0x11, 0x00


	//----- nvinfo : EIATTR_KPARAM_INFO
	.align		4
.L_15:
        /*0048*/ 	.byte	0x04, 0x17
        /*004a*/ 	.short	(.L_17 - .L_16)
.L_16:
        /*004c*/ 	.word	0x00000000
        /*0050*/ 	.short	0x0001
        /*0052*/ 	.short	0x0008
        /*0054*/ 	.byte	0x00, 0xf5, 0x21, 0x00


	//----- nvinfo : EIATTR_KPARAM_INFO
	.align		4
.L_17:
        /*0058*/ 	.byte	0x04, 0x17
        /*005a*/ 	.short	(.L_19 - .L_18)
.L_18:
        /*005c*/ 	.word	0x00000000
        /*0060*/ 	.short	0x0000
        /*0062*/ 	.short	0x0000
        /*0064*/ 	.byte	0x00, 0xf5, 0x21, 0x00


	//----- nvinfo : EIATTR_SPARSE_MMA_MASK
	.align		4
.L_19:
        /*0068*/ 	.byte	0x03, 0x50
        /*006a*/ 	.short	0x0000


	//----- nvinfo : EIATTR_MAXREG_COUNT
	.align		4
        /*006c*/ 	.byte	0x03, 0x1b
        /*006e*/ 	.short	0x00ff


	//----- nvinfo : EIATTR_MERCURY_ISA_VERSION
	.align		4
        /*0070*/ 	.byte	0x03, 0x5f
        /*0072*/ 	.short	0x0101


	//----- nvinfo : EIATTR_VRC_CTA_INIT_COUNT
	.align		4
        /*0074*/ 	.byte	0x02, 0x4a
	.zero		1
	.zero		1


	//----- nvinfo : EIATTR_EXIT_INSTR_OFFSETS
	.align		4
        /*0078*/ 	.byte	0x04, 0x1c
        /*007a*/ 	.short	(.L_21 - .L_20)


	//   ....[0]....
.L_20:
        /*007c*/ 	.word	0x00000d10


	//----- nvinfo : EIATTR_CRS_STACK_SIZE
	.align		4
.L_21:
        /*0080*/ 	.byte	0x04, 0x1e
        /*0082*/ 	.short	(.L_23 - .L_22)
.L_22:
        /*0084*/ 	.word	0x00000000


	//----- nvinfo : EIATTR_CBANK_PARAM_SIZE
	.align		4
.L_23:
        /*0088*/ 	.byte	0x03, 0x19
        /*008a*/ 	.short	0x0024


	//----- nvinfo : EIATTR_PARAM_CBANK
	.align		4
        /*008c*/ 	.byte	0x04, 0x0a
        /*008e*/ 	.short	(.L_25 - .L_24)
	.align		4
.L_24:
        /*0090*/ 	.word	index@(.nv.constant0._Z8diagonalPiS_iiPhi)
        /*0094*/ 	.short	0x0380
        /*0096*/ 	.short	0x0024


	//----- nvinfo : EIATTR_SW_WAR
	.align		4
.L_25:
        /*0098*/ 	.byte	0x04, 0x36
        /*009a*/ 	.short	(.L_27 - .L_26)
.L_26:
        /*009c*/ 	.word	0x00000008
.L_27:


//--------------------- .nv.callgraph             --------------------------
	.section	.nv.callgraph,"",@"SHT_CUDA_CALLGRAPH"
	.align	4
	.sectionentsize	8
	.align		4
        /*0000*/ 	.word	0x00000000
	.align		4
        /*0004*/ 	.word	0xffffffff
	.align		4
        /*0008*/ 	.word	0x00000000
	.align		4
        /*000c*/ 	.word	0xfffffffe
	.align		4
        /*0010*/ 	.word	0x00000000
	.align		4
        /*0014*/ 	.word	0xfffffffd
	.align		4
        /*0018*/ 	.word	0x00000000
	.align		4
        /*001c*/ 	.word	0xfffffffc


//--------------------- .text._Z8diagonalPiS_iiPhi --------------------------
	.section	.text._Z8diagonalPiS_iiPhi,"ax",@progbits
	.align	128
        .global         _Z8diagonalPiS_iiPhi
        .type           _Z8diagonalPiS_iiPhi,@function
        .size           _Z8diagonalPiS_iiPhi,(.L_x_14 - _Z8diagonalPiS_iiPhi)
        .other          _Z8diagonalPiS_iiPhi,@"STO_CUDA_ENTRY STV_DEFAULT"
_Z8diagonalPiS_iiPhi:
.text._Z8diagonalPiS_iiPhi:
[----:B------:R-:W-:Y:S08]  /*0000*/  LDC R1, c[0x0][0x37c] ;  /* 0x0000df00ff017b82 */ /* 0x000ff00000000800 */
[----:B------:R-:W-:Y:S01]  /*0010*/  S2UR UR4, SR_CTAID.X ;  /* 0x00000000000479c3 */ /* 0x000fe20000002500 */
[----:B------:R-:W0:Y:S01]  /*0020*/  S2R R11, SR_TID.Y ;  /* 0x00000000000b7919 */ /* 0x000e220000002200 */
[----:B------:R-:W1:Y:S01]  /*0030*/  LDCU UR5, c[0x0][0x370] ;  /* 0x00006e00ff0577ac */ /* 0x000e620008000800 */
[----:B------:R-:W-:Y:S01]  /*0040*/  IMAD.MOV.U32 R12, RZ, RZ, 0x1 ;  /* 0x00000001ff0c7424 */ /* 0x000fe200078e00ff */
[----:B------:R-:W2:Y:S04]  /*0050*/  S2R R8, SR_TID.X ;  /* 0x0000000000087919 */ /* 0x000ea80000002100 */
[----:B------:R-:W1:Y:S08]  /*0060*/  S2UR UR6, SR_CTAID.Y ;  /* 0x00000000000679c3 */ /* 0x000e700000002600 */
[----:B------:R-:W2:Y:S08]  /*0070*/  LDC R9, c[0x0][0x360] ;  /* 0x0000d800ff097b82 */ /* 0x000eb00000000800 */
[----:B------:R-:W0:Y:S08]  /*0080*/  LDC R10, c[0x0][0x364] ;  /* 0x0000d900ff0a7b82 */ /* 0x000e300000000800 */
[----:B------:R-:W3:Y:S01]  /*0090*/  LDC.64 R4, c[0x0][0x398] ;  /* 0x0000e600ff047b82 */ /* 0x000ee20000000a00 */
[----:B-1----:R-:W-:-:S07]  /*00a0*/  UIMAD UR4, UR5, UR6, UR4 ;  /* 0x00000006050472a4 */ /* 0x002fce000f8e0204 */
[----:B------:R-:W1:Y:S01]  /*00b0*/  LDC.64 R2, c[0x0][0x390] ;  /* 0x0000e400ff027b82 */ /* 0x000e620000000a00 */
[----:B0-----:R-:W-:-:S03]  /*00c0*/  IMAD R0, R10, UR4, R11 ;  /* 0x000000040a007c24 */ /* 0x001fc6000f8e020b */
[----:B------:R-:W0:Y:S04]  /*00d0*/  LDCU.64 UR4, c[0x0][0x358] ;  /* 0x00006b00ff0477ac */ /* 0x000e280008000a00 */
[----:B------:R-:W4:Y:S01]  /*00e0*/  LDC.64 R6, c[0x0][0x388] ;  /* 0x0000e200ff067b82 */ /* 0x000f220000000a00 */
[--C-:B--2---:R-:W-:Y:S02]  /*00f0*/  IMAD R0, R0, R9, R8.reuse ;  /* 0x0000000900007224 */ /* 0x104fe400078e0208 */
[----:B------:R-:W-:Y:S02]  /*0100*/  IMAD R8, R9, UR6, R8 ;  /* 0x0000000609087c24 */ /* 0x000fe4000f8e0208 */
[----:B------:R-:W-:Y:S01]  /*0110*/  IMAD R9, R10, UR6, R11 ;  /* 0x000000060a097c24 */ /* 0x000fe2000f8e020b */
[----:B---3--:R-:W-:Y:S01]  /*0120*/  IADD3 R4, P0, PT, R0, R4, RZ ;  /* 0x0000000400047210 */ /* 0x008fe20007f1e0ff */
[----:B------:R-:W-:-:S03]  /*0130*/  IMAD.MOV.U32 R11, RZ, RZ, 0x1 ;  /* 0x00000001ff0b7424 */ /* 0x000fc600078e00ff */
[----:B------:R-:W-:Y:S02]  /*0140*/  LEA.HI.X.SX32 R5, R0, R5, 0x1, P0 ;  /* 0x0000000500057211 */ /* 0x000fe400000f0eff */
[----:B------:R-:W-:Y:S01]  /*0150*/  PRMT R0, R12, 0x7610, R0 ;  /* 0x000076100c007816 */ /* 0x000fe20000000000 */
[----:B-1----:R-:W-:Y:S01]  /*0160*/  IMAD R10, R9, R2, R8 ;  /* 0x00000002090a7224 */ /* 0x002fe200078e0208 */
[----:B------:R-:W-:-:S03]  /*0170*/  ISETP.NE.AND P0, PT, R3, RZ, PT ;  /* 0x000000ff0300720c */ /* 0x000fc60003f05270 */
[----:B0-----:R0:W-:Y:S01]  /*0180*/  STG.E.U8 desc[UR4][R4.64], R0 ;  /* 0x0000000004007986 */ /* 0x0011e2000c101104 */
[----:B----4-:R-:W-:-:S09]  /*0190*/  IMAD.WIDE R6, R10, 0x4, R6 ;  /* 0x000000040a067825 */ /* 0x010fd200078e0206 */
[----:B0-----:R-:W-:Y:S05]  /*01a0*/  @P0 BRA `(.L_x_0) ;  /* 0x0000000000a00947 */ /* 0x001fea0003800000 */
[----:B------:R-:W0:Y:S01]  /*01b0*/  LDCU UR7, c[0x0][0x3a0] ;  /* 0x00007400ff0777ac */ /* 0x000e220008000800 */
[----:B------:R-:W-:Y:S01]  /*01c0*/  IMAD.MOV.U32 R0, RZ, RZ, 0x3 ;  /* 0x00000003ff007424 */ /* 0x000fe200078e00ff */
[----:B------:R-:W-:Y:S01]  /*01d0*/  VIMNMX R11, PT, PT, R8, R9, !PT ;  /* 0x00000009080b7248 */ /* 0x000fe20007fe0100 */
[----:B------:R-:W-:Y:S01]  /*01e0*/  BSSY.RECONVERGENT B0, `(.L_x_1) ;  /* 0x000001e000007945 */ /* 0x000fe20003800200 */
[----:B0-----:R-:W-:Y:S02]  /*01f0*/  USHF.R.S32.HI UR6, URZ, 0x1f, UR7 ;  /* 0x0000001fff067899 */ /* 0x001fe40008011407 */
[----:B------:R-:W-:-:S04]  /*0200*/  IADD3 R12, P0, PT, R4, UR7, RZ ;  /* 0x00000007040c7c10 */ /* 0x000fc8000ff1e0ff */
[----:B------:R-:W-:Y:S02]  /*0210*/  IADD3.X R13, PT, PT, R5, UR6, RZ, P0, !PT ;  /* 0x00000006050d7c10 */ /* 0x000fe400087fe4ff */
[----:B------:R-:W-:Y:S01]  /*0220*/  ISETP.GE.AND P0, PT, R11, R2, PT ;  /* 0x000000020b00720c */ /* 0x000fe20003f06270 */
[----:B------:R-:W-:Y:S02]  /*0230*/  IMAD.MOV.U32 R11, RZ, RZ, 0x2 ;  /* 0x00000002ff0b7424 */ /* 0x000fe400078e00ff */
[----:B------:R0:W-:Y:S10]  /*0240*/  STG.E.U8 desc[UR4][R12.64], R0 ;  /* 0x000000000c007986 */ /* 0x0001f4000c101104 */
[----:B------:R-:W-:Y:S05]  /*0250*/  @P0 BRA `(.L_x_2) ;  /* 0x0000000000580947 */ /* 0x000fea0003800000 */
[----:B0-----:R-:W-:Y:S01]  /*0260*/  IADD3 R12, P0, PT, R12, UR7, RZ ;  /* 0x000000070c0c7c10 */ /* 0x001fe2000ff1e0ff */
[----:B------:R-:W-:-:S03]  /*0270*/  IMAD.MOV.U32 R0, RZ, RZ, 0x4 ;  /* 0x00000004ff007424 */ /* 0x000fc600078e00ff */
[----:B------:R-:W-:Y:S02]  /*0280*/  IADD3.X R13, PT, PT, R13, UR6, RZ, P0, !PT ;  /* 0x000000060d0d7c10 */ /* 0x000fe400087fe4ff */
[----:B------:R-:W-:-:S03]  /*0290*/  ISETP.NE.AND P0, PT, R8, R9, PT ;  /* 0x000000090800720c */ /* 0x000fc60003f05270 */
[----:B------:R0:W-:Y:S10]  /*02a0*/  STG.E.U8 desc[UR4][R12.64], R0 ;  /* 0x000000000c007986 */ /* 0x0001f4000c101104 */
[----:B------:R-:W-:Y:S05]  /*02b0*/  @P0 BRA `(.L_x_3) ;  /* 0x0000000000280947 */ /* 0x000fea0003800000 */
[----:B------:R-:W1:Y:S01]  /*02c0*/  LDC.64 R16, c[0x0][0x380] ;  /* 0x0000e000ff107b82 */ /* 0x000e620000000a00 */
[----:B------:R-:W-:Y:S01]  /*02d0*/  IADD3 R14, P0, PT, R12, UR7, RZ ;  /* 0x000000070c0e7c10 */ /* 0x000fe2000ff1e0ff */
[----:B0-----:R-:W-:-:S03]  /*02e0*/  IMAD.MOV.U32 R0, RZ, RZ, 0x5 ;  /* 0x00000005ff007424 */ /* 0x001fc600078e00ff */
[----:B------:R-:W-:-:S05]  /*02f0*/  IADD3.X R15, PT, PT, R13, UR6, RZ, P0, !PT ;  /* 0x000000060d0f7c10 */ /* 0x000fca00087fe4ff */
[----:B------:R2:W-:Y:S01]  /*0300*/  STG.E.U8 desc[UR4][R14.64], R0 ;  /* 0x000000000e007986 */ /* 0x0005e2000c101104 */
[----:B-1----:R-:W-:-:S06]  /*0310*/  IMAD.WIDE R12, R10, 0x4, R16 ;  /* 0x000000040a0c7825 */ /* 0x002fcc00078e0210 */
[----:B------:R-:W3:Y:S01]  /*0320*/  LDG.E R13, desc[UR4][R12.64] ;  /* 0x000000040c0d7981 */ /* 0x000ee2000c1e1900 */
[----:B------:R-:W-:-:S03]  /*0330*/  IMAD.MOV.U32 R11, RZ, RZ, 0x4 ;  /* 0x00000004ff0b7424 */ /* 0x000fc600078e00ff */
[----:B---3--:R2:W-:Y:S01]  /*0340*/  STG.E desc[UR4][R6.64], R13 ;  /* 0x0000000d06007986 */ /* 0x0085e2000c101904 */
[----:B------:R-:W-:Y:S05]  /*0350*/  BRA `(.L_x_2) ;  /* 0x0000000000187947 */ /* 0x000fea0003800000 */
.L_x_3:
[----:B0-----:R-:W-:Y:S01]  /*0360*/  IADD3 R12, P0, PT, R12, UR7, RZ ;  /* 0x000000070c0c7c10 */ /* 0x001fe2000ff1e0ff */
[----:B------:R-:W-:Y:S02]  /*0370*/  HFMA2 R0, -RZ, RZ, 0, 3.5762786865234375e-07 ;  /* 0x00000006ff007431 */ /* 0x000fe400000001ff */
[----:B------:R-:W-:Y:S01]  /*0380*/  IMAD.MOV.U32 R11, RZ, RZ, 0x4 ;  /* 0x00000004ff0b7424 */ /* 0x000fe200078e00ff */
[----:B------:R-:W-:-:S05]  /*0390*/  IADD3.X R13, PT, PT, R13, UR6, RZ, P0, !PT ;  /* 0x000000060d0d7c10 */ /* 0x000fca00087fe4ff */
[----:B------:R1:W-:Y:S04]  /*03a0*/  STG.E.U8 desc[UR4][R12.64], R0 ;  /* 0x000000000c007986 */ /* 0x0003e8000c101104 */
[----:B------:R1:W-:Y:S02]  /*03b0*/  STG.E desc[UR4][R6.64], RZ ;  /* 0x000000ff06007986 */ /* 0x0003e4000c101904 */
.L_x_2:
[----:B------:R-:W-:Y:S05]  /*03c0*/  BSYNC.RECONVERGENT B0 ;  /* 0x0000000000007941 */ /* 0x000fea0003800200 */
.L_x_1:
[C---:B012---:R-:W-:Y:S02]  /*03d0*/  IMAD R13, R11.reuse, UR7, RZ ;  /* 0x000000070b0d7c24 */ /* 0x047fe4000f8e02ff */
[----:B------:R-:W-:Y:S02]  /*03e0*/  IMAD.MOV.U32 R0, RZ, RZ, 0x8 ;  /* 0x00000008ff007424 */ /* 0x000fe400078e00ff */
[----:B------:R-:W-:Y:S01]  /*03f0*/  VIADD R11, R11, 0x1 ;  /* 0x000000010b0b7836 */ /* 0x000fe20000000000 */
[----:B------:R-:W-:-:S04]  /*0400*/  IADD3 R12, P0, PT, R13, R4, RZ ;  /* 0x000000040d0c7210 */ /* 0x000fc80007f1e0ff */
[----:B------:R-:W-:-:S05]  /*0410*/  LEA.HI.X.SX32 R13, R13, R5, 0x1, P0 ;  /* 0x000000050d0d7211 */ /* 0x000fca00000f0eff */
[----:B------:R0:W-:Y:S04]  /*0420*/  STG.E.U8 desc[UR4][R12.64], R0 ;  /* 0x000000000c007986 */ /* 0x0001e8000c101104 */
.L_x_0:
[----:B0-----:R-:W0:Y:S01]  /*0430*/  LDC R0, c[0x0][0x3a0] ;  /* 0x0000e800ff007b82 */ /* 0x001e220000000800 */
[----:B------:R-:W-:Y:S02]  /*0440*/  IMAD.MOV.U32 R14, RZ, RZ, 0x9 ;  /* 0x00000009ff0e7424 */ /* 0x000fe400078e00ff */
[----:B0-----:R-:W-:-:S05]  /*0450*/  IMAD R13, R11, R0, RZ ;  /* 0x000000000b0d7224 */ /* 0x001fca00078e02ff */
[----:B------:R-:W-:-:S04]  /*0460*/  IADD3 R12, P0, PT, R13, R4, RZ ;  /* 0x000000040d0c7210 */ /* 0x000fc80007f1e0ff */
[----:B------:R-:W-:Y:S02]  /*0470*/  LEA.HI.X.SX32 R13, R13, R5, 0x1, P0 ;  /* 0x000000050d0d7211 */ /* 0x000fe400000f0eff */
[----:B------:R-:W-:-:S03]  /*0480*/  ISETP.NE.AND P0, PT, R3, 0x1, PT ;  /* 0x000000010300780c */ /* 0x000fc60003f05270 */
[----:B------:R0:W-:Y:S10]  /*0490*/  STG.E.U8 desc[UR4][R12.64], R14 ;  /* 0x0000000e0c007986 */ /* 0x0001f4000c101104 */
[----:B------:R-:W-:Y:S05]  /*04a0*/  @P0 BRA `(.L_x_4) ;  /* 0x0000000000980947 */ /* 0x000fea0003800000 */
[----:B0-----:R-:W-:Y:S01]  /*04b0*/  IADD3 R12, P0, PT, R12, R0, RZ ;  /* 0x000000000c0c7210 */ /* 0x001fe20007f1e0ff */
[----:B------:R-:W-:Y:S01]  /*04c0*/  IMAD.MOV.U32 R14, RZ, RZ, 0xb ;  /* 0x0000000bff0e7424 */ /* 0x000fe200078e00ff */
[----:B------:R-:W-:Y:S01]  /*04d0*/  SHF.R.S32.HI R19, RZ, 0x1f, R0 ;  /* 0x0000001fff137819 */ /* 0x000fe20000011400 */
[----:B------:R-:W-:Y:S01]  /*04e0*/  BSSY.RECONVERGENT B0, `(.L_x_5) ;  /* 0x000001c000007945 */ /* 0x000fe20003800200 */
[----:B------:R-:W-:Y:S02]  /*04f0*/  VIMNMX R15, PT, PT, R8, R9, !PT ;  /* 0x00000009080f7248 */ /* 0x000fe40007fe0100 */
[----:B------:R-:W-:Y:S01]  /*0500*/  IADD3 R21, PT, PT, R11, 0x2, RZ ;  /* 0x000000020b157810 */ /* 0x000fe20007ffe0ff */
[----:B------:R-:W-:Y:S01]  /*0510*/  IMAD.X R13, R19, 0x1, R13, P0 ;  /* 0x00000001130d7824 */ /* 0x000fe200000e060d */
[----:B------:R-:W-:-:S04]  /*0520*/  ISETP.GE.AND P1, PT, R15, R2, PT ;  /* 0x000000020f00720c */ /* 0x000fc80003f26270 */
[----:B------:R0:W-:Y:S09]  /*0530*/  STG.E.U8 desc[UR4][R12.64], R14 ;  /* 0x0000000e0c007986 */ /* 0x0001f2000c101104 */
[----:B------:R-:W-:Y:S05]  /*0540*/  @P1 BRA `(.L_x_6) ;  /* 0x0000000000541947 */ /* 0x000fea0003800000 */
[----:B0-----:R-:W-:Y:S02]  /*0550*/  IMAD.IADD R14, R8, 0x1, R9 ;  /* 0x00000001080e7824 */ /* 0x001fe400078e0209 */
[----:B------:R-:W-:Y:S02]  /*0560*/  VIADD R15, R2, 0xffffffff ;  /* 0xffffffff020f7836 */ /* 0x000fe40000000000 */
[----:B------:R-:W-:Y:S02]  /*0570*/  IMAD.MOV.U32 R20, RZ, RZ, 0xd ;  /* 0x0000000dff147424 */ /* 0x000fe400078e00ff */
[----:B------:R-:W-:Y:S01]  /*0580*/  IMAD.MOV.U32 R18, RZ, RZ, 0xc ;  /* 0x0000000cff127424 */ /* 0x000fe200078e00ff */
[----:B------:R-:W-:Y:S02]  /*0590*/  ISETP.NE.AND P0, PT, R14, R15, PT ;  /* 0x0000000f0e00720c */ /* 0x000fe40003f05270 */
[----:B------:R-:W-:-:S05]  /*05a0*/  IADD3 R14, P1, PT, R12, R0, RZ ;  /* 0x000000000c0e7210 */ /* 0x000fca0007f3e0ff */
[----:B------:R-:W-:Y:S01]  /*05b0*/  IMAD.X R15, R19, 0x1, R13, P1 ;  /* 0x00000001130f7824 */ /* 0x000fe200008e060d */
[----:B------:R-:W-:-:S04]  /*05c0*/  IADD3 R12, P1, PT, R14, R0, RZ ;  /* 0x000000000e0c7210 */ /* 0x000fc80007f3e0ff */
[----:B------:R0:W-:Y:S01]  /*05d0*/  STG.E.U8 desc[UR4][R14.64], R18 ;  /* 0x000000120e007986 */ /* 0x0001e2000c101104 */
[----:B------:R-:W1:Y:S01]  /*05e0*/  @!P0 LDC.64 R16, c[0x0][0x380] ;  /* 0x0000e000ff108b82 */ /* 0x000e620000000a00 */
[----:B------:R-:W-:Y:S01]  /*05f0*/  IMAD.X R13, R19, 0x1, R15, P1 ;  /* 0x00000001130d7824 */ /* 0x000fe200008e060f */
[----:B------:R-:W-:-:S05]  /*0600*/  @!P0 PRMT R19, R20, 0x7610, R19 ;  /* 0x0000761014138816 */ /* 0x000fca0000000013 */
[----:B------:R2:W-:Y:S01]  /*0610*/  @!P0 STG.E.U8 desc[UR4][R12.64], R19 ;  /* 0x000000130c008986 */ /* 0x0005e2000c101104 */
[----:B-1----:R-:W-:-:S06]  /*0620*/  @!P0 IMAD.WIDE R16, R10, 0x4, R16 ;  /* 0x000000040a108825 */ /* 0x002fcc00078e0210 */
[----:B------:R-:W3:Y:S01]  /*0630*/  @!P0 LDG.E R17, desc[UR4][R16.64] ;  /* 0x0000000410118981 */ /* 0x000ee2000c1e1900 */
[----:B------:R-:W-:Y:S01]  /*0640*/  MOV R20, 0xe ;  /* 0x0000000e00147802 */ /* 0x000fe20000000f00 */
[----:B------:R-:W-:-:S03]  /*0650*/  VIADD R21, R11, 0x4 ;  /* 0x000000040b157836 */ /* 0x000fc60000000000 */
[----:B0-----:R-:W-:Y:S01]  /*0660*/  @P0 PRMT R15, R20, 0x7610, R15 ;  /* 0x00007610140f0816 */ /* 0x001fe2000000000f */
[----:B---3--:R2:W-:Y:S04]  /*0670*/  @!P0 STG.E desc[UR4][R6.64], R17 ;  /* 0x0000001106008986 */ /* 0x0085e8000c101904 */
[----:B------:R2:W-:Y:S04]  /*0680*/  @P0 STG.E.U8 desc[UR4][R12.64], R15 ;  /* 0x0000000f0c000986 */ /* 0x0005e8000c101104 */
[----:B------:R2:W-:Y:S02]  /*0690*/  @P0 STG.E desc[UR4][R6.64], RZ ;  /* 0x000000ff06000986 */ /* 0x0005e4000c101904 */
.L_x_6:
[----:B------:R-:W-:Y:S05]  /*06a0*/  BSYNC.RECONVERGENT B0 ;  /* 0x0000000000007941 */ /* 0x000fea0003800200 */
.L_x_5:
[----:B------:R-:W-:Y:S02]  /*06b0*/  IMAD R11, R21, R0, RZ ;  /* 0x00000000150b7224 */ /* 0x000fe400078e02ff */
[----:B0-----:R-:W-:-:S03]  /*06c0*/  IMAD.MOV.U32 R14, RZ, RZ, 0x10 ;  /* 0x00000010ff0e7424 */ /* 0x001fc600078e00ff */
[----:B--2---:R-:W-:-:S04]  /*06d0*/  IADD3 R12, P0, PT, R11, R4, RZ ;  /* 0x000000040b0c7210 */ /* 0x004fc80007f1e0ff */
[----:B------:R-:W-:Y:S01]  /*06e0*/  LEA.HI.X.SX32 R13, R11, R5, 0x1, P0 ;  /* 0x000000050b0d7211 */ /* 0x000fe200000f0eff */
[----:B------:R-:W-:-:S04]  /*06f0*/  IMAD.MOV.U32 R11, RZ, RZ, R21 ;  /* 0x000000ffff0b7224 */ /* 0x000fc800078e0015 */
[----:B------:R1:W-:Y:S04]  /*0700*/  STG.E.U8 desc[UR4][R12.64], R14 ;  /* 0x0000000e0c007986 */ /* 0x0003e8000c101104 */
.L_x_4:
[----:B01----:R-:W-:Y:S02]  /*0710*/  IMAD R13, R11, R0, R0 ;  /* 0x000000000b0d7224 */ /* 0x003fe400078e0200 */
[----:B------:R-:W-:-:S03]  /*0720*/  IMAD.MOV.U32 R12, RZ, RZ, 0x11 ;  /* 0x00000011ff0c7424 */ /* 0x000fc600078e00ff */
[----:B------:R-:W-:-:S04]  /*0730*/  IADD3 R14, P0, PT, R13, R4, RZ ;  /* 0x000000040d0e7210 */ /* 0x000fc80007f1e0ff */
[----:B------:R-:W-:Y:S01]  /*0740*/  LEA.HI.X.SX32 R15, R13, R5, 0x1, P0 ;  /* 0x000000050d0f7211 */ /* 0x000fe200000f0eff */
[----:B------:R-:W-:Y:S01]  /*0750*/  VIADD R13, R11, 0x2 ;  /* 0x000000020b0d7836 */ /* 0x000fe20000000000 */
[----:B------:R-:W-:-:S03]  /*0760*/  ISETP.NE.AND P0, PT, R3, 0x2, PT ;  /* 0x000000020300780c */ /* 0x000fc60003f05270 */
[----:B------:R0:W-:Y:S10]  /*0770*/  STG.E.U8 desc[UR4][R14.64], R12 ;  /* 0x0000000c0e007986 */ /* 0x0001f4000c101104 */
[----:B------:R-:W-:Y:S05]  /*0780*/  @P0 BRA `(.L_x_7) ;  /* 0x0000000000940947 */ /* 0x000fea0003800000 */
[----:B------:R-:W-:Y:S01]  /*0790*/  VIMNMX R13, PT, PT, R8, R9, !PT ;  /* 0x00000009080d7248 */ /* 0x000fe20007fe0100 */
[----:B------:R-:W-:Y:S01]  /*07a0*/  BSSY.RECONVERGENT B0, `(.L_x_8) ;  /* 0x000001d000007945 */ /* 0x000fe20003800200 */
[----:B0-----:R-:W-:Y:S01]  /*07b0*/  IADD3 R12, P0, PT, R14, R0, RZ ;  /* 0x000000000e0c7210 */ /* 0x001fe20007f1e0ff */
[----:B------:R-:W-:Y:S01]  /*07c0*/  IMAD.MOV.U32 R14, RZ, RZ, 0x13 ;  /* 0x00000013ff0e7424 */ /* 0x000fe200078e00ff */
[----:B------:R-:W-:Y:S01]  /*07d0*/  SHF.R.S32.HI R17, RZ, 0x1f, R0 ;  /* 0x0000001fff117819 */ /* 0x000fe20000011400 */
[----:B------:R-:W-:Y:S01]  /*07e0*/  VIADD R19, R11, 0x3 ;  /* 0x000000030b137836 */ /* 0x000fe20000000000 */
[----:B------:R-:W-:Y:S02]  /*07f0*/  ISETP.GE.AND P1, PT, R13, R2, PT ;  /* 0x000000020d00720c */ /* 0x000fe40003f26270 */
[----:B------:R-:W-:-:S05]  /*0800*/  IADD3.X R13, PT, PT, R17, R15, RZ, P0, !PT ;  /* 0x0000000f110d7210 */ /* 0x000fca00007fe4ff */
[----:B------:R0:W-:Y:S06]  /*0810*/  STG.E.U8 desc[UR4][R12.64], R14 ;  /* 0x0000000e0c007986 */ /* 0x0001ec000c101104 */
[----:B------:R-:W-:Y:S05]  /*0820*/  @P1 BRA `(.L_x_9) ;  /* 0x0000000000501947 */ /* 0x000fea0003800000 */
[----:B------:R-:W-:Y:S01]  /*0830*/  ISETP.NE.AND P0, PT, R8, R9, PT ;  /* 0x000000090800720c */ /* 0x000fe20003f05270 */
[----:B------:R-:W-:Y:S01]  /*0840*/  IMAD.MOV.U32 R18, RZ, RZ, 0x16 ;  /* 0x00000016ff127424 */ /* 0x000fe200078e00ff */
[----:B0-----:R-:W-:-:S05]  /*0850*/  IADD3 R12, P1, PT, R12, R0, RZ ;  /* 0x000000000c0c7210 */ /* 0x001fca0007f3e0ff */
[----:B------:R-:W-:Y:S01]  /*0860*/  IMAD.X R13, R17, 0x1, R13, P1 ;  /* 0x00000001110d7824 */ /* 0x000fe200008e060d */
[----:B------:R-:W-:-:S05]  /*0870*/  IADD3 R16, P1, PT, R12, R0, RZ ;  /* 0x000000000c107210 */ /* 0x000fca0007f3e0ff */
[----:B------:R-:W0:Y:S01]  /*0880*/  @!P0 LDC.64 R14, c[0x0][0x380] ;  /* 0x0000e000ff0e8b82 */ /* 0x000e220000000a00 */
[----:B------:R-:W-:Y:S01]  /*0890*/  @!P0 LOP3.LUT R19, RZ, R10, RZ, 0x33, !PT ;  /* 0x0000000aff138212 */ /* 0x000fe200078e33ff */
[----:B------:R-:W-:Y:S02]  /*08a0*/  IMAD.MOV.U32 R10, RZ, RZ, 0x15 ;  /* 0x00000015ff0a7424 */ /* 0x000fe400078e00ff */
[----:B------:R-:W-:Y:S02]  /*08b0*/  IMAD.X R17, R17, 0x1, R13, P1 ;  /* 0x0000000111117824 */ /* 0x000fe400008e060d */
[----:B------:R-:W-:Y:S01]  /*08c0*/  @!P0 IMAD R19, R2, R2, R19 ;  /* 0x0000000202138224 */ /* 0x000fe200078e0213 */
[----:B------:R1:W-:Y:S04]  /*08d0*/  STG.E.U8 desc[UR4][R12.64], R10 ;  /* 0x0000000a0c007986 */ /* 0x0003e8000c101104 */
[----:B------:R2:W-:Y:S01]  /*08e0*/  @!P0 STG.E.U8 desc[UR4][R16.64], R18 ;  /* 0x0000001210008986 */ /* 0x0005e2000c101104 */
[----:B0-----:R-:W-:-:S06]  /*08f0*/  @!P0 IMAD.WIDE R14, R19, 0x4, R14 ;  /* 0x00000004130e8825 */ /* 0x001fcc00078e020e */
[----:B------:R-:W3:Y:S01]  /*0900*/  @!P0 LDG.E R15, desc[UR4][R14.64] ;  /* 0x000000040e0f8981 */ /* 0x000ee2000c1e1900 */
[----:B------:R-:W-:-:S05]  /*0910*/  IMAD.MOV.U32 R19, RZ, RZ, 0x17 ;  /* 0x00000017ff137424 */ /* 0x000fca00078e00ff */
[----:B-1----:R-:W-:Y:S02]  /*0920*/  @P0 PRMT R13, R19, 0x7610, R13 ;  /* 0x00007610130d0816 */ /* 0x002fe4000000000d */
[----:B------:R-:W-:Y:S01]  /*0930*/  IADD3 R19, PT, PT, R11, 0x5, RZ ;  /* 0x000000050b137810 */ /* 0x000fe20007ffe0ff */
[----:B---3--:R2:W-:Y:S04]  /*0940*/  @!P0 STG.E desc[UR4][R6.64], R15 ;  /* 0x0000000f06008986 */ /* 0x0085e8000c101904 */
[----:B------:R2:W-:Y:S04]  /*0950*/  @P0 STG.E.U8 desc[UR4][R16.64], R13 ;  /* 0x0000000d10000986 */ /* 0x0005e8000c101104 */
[----:B------:R2:W-:Y:S02]  /*0960*/  @P0 STG.E desc[UR4][R6.64], RZ ;  /* 0x000000ff06000986 */ /* 0x0005e4000c101904 */
.L_x_9:
[----:B------:R-:W-:Y:S05]  /*0970*/  BSYNC.RECONVERGENT B0 ;  /* 0x0000000000007941 */ /* 0x000fea0003800200 */
.L_x_8:
[C---:B------:R-:W-:Y:S02]  /*0980*/  IMAD R11, R19.reuse, R0, RZ ;  /* 0x00000000130b7224 */ /* 0x040fe400078e02ff */
[----:B0-----:R-:W-:Y:S02]  /*0990*/  IMAD.MOV.U32 R12, RZ, RZ, 0x19 ;  /* 0x00000019ff0c7424 */ /* 0x001fe400078e00ff */
[----:B--2---:R-:W-:Y:S01]  /*09a0*/  VIADD R13, R19, 0x1 ;  /* 0x00000001130d7836 */ /* 0x004fe20000000000 */
[----:B------:R-:W-:-:S04]  /*09b0*/  IADD3 R10, P0, PT, R11, R4, RZ ;  /* 0x000000040b0a7210 */ /* 0x000fc80007f1e0ff */
[----:B------:R-:W-:-:S05]  /*09c0*/  LEA.HI.X.SX32 R11, R11, R5, 0x1, P0 ;  /* 0x000000050b0b7211 */ /* 0x000fca00000f0eff */
[----:B------:R1:W-:Y:S04]  /*09d0*/  STG.E.U8 desc[UR4][R10.64], R12 ;  /* 0x0000000c0a007986 */ /* 0x0003e8000c101104 */
.L_x_7:
[----:B-1----:R-:W-:Y:S02]  /*09e0*/  IMAD R11, R13, R0, RZ ;  /* 0x000000000d0b7224 */ /* 0x002fe400078e02ff */
[----:B0-----:R-:W-:-:S03]  /*09f0*/  IMAD.MOV.U32 R12, RZ, RZ, 0x1a ;  /* 0x0000001aff0c7424 */ /* 0x001fc600078e00ff */
        /* <DEDUP_REMOVED lines=9> */
[----:B------:R-:W-:Y:S01]  /*0a90*/  VIMNMX R15, PT, PT, R8, R9, !PT ;  /* 0x00000009080f7248 */ /* 0x000fe20007fe0100 */
[----:B------:R-:W-:Y:S02]  /*0aa0*/  VIADD R19, R13, 0x2 ;  /* 0x000000020d137836 */ /* 0x000fe40000000000 */
[----:B------:R-:W-:Y:S01]  /*0ab0*/  IMAD.X R11, R3, 0x1, R11, P0 ;  /* 0x00000001030b7824 */ /* 0x000fe200000e060b */
[----:B------:R-:W-:-:S04]  /*0ac0*/  ISETP.GE.AND P1, PT, R15, R2, PT ;  /* 0x000000020f00720c */ /* 0x000fc80003f26270 */
[----:B------:R0:W-:Y:S09]  /*0ad0*/  STG.E.U8 desc[UR4][R10.64], R12 ;  /* 0x0000000c0a007986 */ /* 0x0001f2000c101104 */
[----:B------:R-:W-:Y:S05]  /*0ae0*/  @P1 BRA `(.L_x_12) ;  /* 0x0000000000581947 */ /* 0x000fea0003800000 */
[----:B------:R-:W-:Y:S01]  /*0af0*/  VIADD R15, R2, 0xffffffff ;  /* 0xffffffff020f7836 */ /* 0x000fe20000000000 */
[----:B0-----:R-:W-:Y:S01]  /*0b00*/  IADD3 R12, PT, PT, R8, R9, RZ ;  /* 0x00000009080c7210 */ /* 0x001fe20007ffe0ff */
[----:B------:R-:W-:Y:S01]  /*0b10*/  IMAD.MOV.U32 R18, RZ, RZ, 0x1f ;  /* 0x0000001fff127424 */ /* 0x000fe200078e00ff */
[-C--:B------:R-:W-:Y:S02]  /*0b20*/  IADD3 R14, P1, PT, R10, R0.reuse, RZ ;  /* 0x000000000a0e7210 */ /* 0x080fe40007f3e0ff */
[----:B------:R-:W-:Y:S01]  /*0b30*/  ISETP.NE.AND P0, PT, R12, R15, PT ;  /* 0x0000000f0c00720c */ /* 0x000fe20003f05270 */
[----:B------:R-:W-:Y:S02]  /*0b40*/  IMAD.MOV.U32 R12, RZ, RZ, 0x1e ;  /* 0x0000001eff0c7424 */ /* 0x000fe400078e00ff */
[----:B------:R-:W-:Y:S01]  /*0b50*/  IMAD.X R15, R3, 0x1, R11, P1 ;  /* 0x00000001030f7824 */ /* 0x000fe200008e060b */
[----:B------:R-:W-:-:S05]  /*0b60*/  IADD3 R10, P1, PT, R14, R0, RZ ;  /* 0x000000000e0a7210 */ /* 0x000fca0007f3e0ff */
[----:B------:R-:W-:-:S04]  /*0b70*/  IMAD.X R11, R3, 0x1, R15, P1 ;  /* 0x00000001030b7824 */ /* 0x000fc800008e060f */
[----:B------:R-:W0:Y:S01]  /*0b80*/  @!P0 LDC.64 R16, c[0x0][0x380] ;  /* 0x0000e000ff108b82 */ /* 0x000e220000000a00 */
[----:B------:R-:W-:Y:S01]  /*0b90*/  @!P0 IMAD R9, R8, R2, R9 ;  /* 0x0000000208098224 */ /* 0x000fe200078e0209 */
[----:B------:R-:W-:Y:S02]  /*0ba0*/  PRMT R2, R12, 0x7610, R2 ;  /* 0x000076100c027816 */ /* 0x000fe40000000002 */
[----:B------:R-:W-:-:S03]  /*0bb0*/  @!P0 PRMT R3, R18, 0x7610, R3 ;  /* 0x0000761012038816 */ /* 0x000fc60000000003 */
[----:B------:R1:W-:Y:S04]  /*0bc0*/  STG.E.U8 desc[UR4][R14.64], R2 ;  /* 0x000000020e007986 */ /* 0x0003e8000c101104 */
[----:B------:R1:W-:Y:S01]  /*0bd0*/  @!P0 STG.E.U8 desc[UR4][R10.64], R3 ;  /* 0x000000030a008986 */ /* 0x0003e2000c101104 */
[----:B0-----:R-:W-:-:S06]  /*0be0*/  @!P0 IMAD.WIDE R16, R9, 0x4, R16 ;  /* 0x0000000409108825 */ /* 0x001fcc00078e0210 */
[----:B------:R-:W2:Y:S01]  /*0bf0*/  @!P0 LDG.E R17, desc[UR4][R16.64] ;  /* 0x0000000410118981 */ /* 0x000ea2000c1e1900 */
[----:B------:R-:W-:Y:S02]  /*0c00*/  HFMA2 R8, -RZ, RZ, 0, 1.9073486328125e-06 ;  /* 0x00000020ff087431 */ /* 0x000fe400000001ff */
[----:B------:R-:W-:Y:S01]  /*0c10*/  VIADD R19, R13, 0x4 ;  /* 0x000000040d137836 */ /* 0x000fe20000000000 */
[----:B--2---:R1:W-:Y:S04]  /*0c20*/  @!P0 STG.E desc[UR4][R6.64], R17 ;  /* 0x0000001106008986 */ /* 0x0043e8000c101904 */
[----:B------:R1:W-:Y:S04]  /*0c30*/  @P0 STG.E.U8 desc[UR4][R10.64], R8 ;  /* 0x000000080a000986 */ /* 0x0003e8000c101104 */
[----:B------:R1:W-:Y:S02]  /*0c40*/  @P0 STG.E desc[UR4][R6.64], RZ ;  /* 0x000000ff06000986 */ /* 0x0003e4000c101904 */
.L_x_12:
[----:B------:R-:W-:Y:S05]  /*0c50*/  BSYNC.RECONVERGENT B0 ;  /* 0x0000000000007941 */ /* 0x000fea0003800200 */
.L_x_11:
[----:B-1----:R-:W-:Y:S02]  /*0c60*/  IMAD R3, R19, R0, RZ ;  /* 0x0000000013037224 */ /* 0x002fe400078e02ff */
[----:B------:R-:W-:Y:S02]  /*0c70*/  IMAD.MOV.U32 R6, RZ, RZ, 0x22 ;  /* 0x00000022ff067424 */ /* 0x000fe400078e00ff */
[----:B------:R-:W-:Y:S01]  /*0c80*/  IMAD.MOV.U32 R13, RZ, RZ, R19 ;  /* 0x000000ffff0d7224 */ /* 0x000fe200078e0013 */
[----:B------:R-:W-:-:S04]  /*0c90*/  IADD3 R2, P0, PT, R3, R4, RZ ;  /* 0x0000000403027210 */ /* 0x000fc80007f1e0ff */
[----:B------:R-:W-:-:S05]  /*0ca0*/  LEA.HI.X.SX32 R3, R3, R5, 0x1, P0 ;  /* 0x0000000503037211 */ /* 0x000fca00000f0eff */
[----:B------:R1:W-:Y:S04]  /*0cb0*/  STG.E.U8 desc[UR4][R2.64], R6 ;  /* 0x0000000602007986 */ /* 0x0003e8000c101104 */
.L_x_10:
[----:B------:R-:W-:Y:S02]  /*0cc0*/  IMAD R13, R13, R0, R0 ;  /* 0x000000000d0d7224 */ /* 0x000fe400078e0200 */
[----:B------:R-:W-:-:S03]  /*0cd0*/  IMAD.MOV.U32 R0, RZ, RZ, 0x23 ;  /* 0x00000023ff007424 */ /* 0x000fc600078e00ff */
[----:B-1----:R-:W-:-:S04]  /*0ce0*/  IADD3 R2, P0, PT, R13, R4, RZ ;  /* 0x000000040d027210 */ /* 0x002fc80007f1e0ff */
[----:B------:R-:W-:-:S05]  /*0cf0*/  LEA.HI.X.SX32 R3, R13, R5, 0x1, P0 ;  /* 0x000000050d037211 */ /* 0x000fca00000f0eff */
[----:B------:R-:W-:Y:S01]  /*0d00*/  STG.E.U8 desc[UR4][R2.64], R0 ;  /* 0x0000000002007986 */ /* 0x000fe2000c101104 */
[----:B------:R-:W-:Y:S05]  /*0d10*/  EXIT ;  /* 0x000000000000794d */ /* 0x000fea0003800000 */
.L_x_13:
[----:B------:R-:W-:-:S00]  /*0d20*/  BRA `(.L_x_13) ;  /* 0xfffffffc00fc7947 */ /* 0x000fc0000383ffff */
[----:B------:R-:W-:-:S00]  /*0d30*/  NOP ;  /* 0x0000000000007918 */ /* 0x000fc00000000000 */
        /* <DEDUP_REMOVED lines=12> */
.L_x_14:


//--------------------- .nv.shared.reserved.0     --------------------------
	.section	.nv.shared.reserved.0,"aw",@nobits
	.weak		__nv_reservedSMEM_offset_0_alias
	.size		__nv_reservedSMEM_offset_0_alias, 0, 64
	.other		__nv_reservedSMEM_offset_0_alias,@"STO_CUDA_RESERVED_SHARED STV_DEFAULT"
__nv_reservedSMEM_offset_0_alias:
	.zero		0
	.zero		64


//--------------------- .nv.constant0._Z8diagonalPiS_iiPhi --------------------------
	.section	.nv.constant0._Z8diagonalPiS_iiPhi,"a",@progbits
	.sectionflags	@""
	.align	4
.nv.constant0._Z8diagonalPiS_iiPhi:
	.zero		932


//--------------------- SYMBOLS --------------------------

	.type		.nv.reservedSmem.offset0,@object
	.size		.nv.reservedSmem.offset0,0x4
